//
// Generated by NVIDIA NVVM Compiler
//
// Compiler Build ID: CL-36424714
// Cuda compilation tools, release 13.0, V13.0.88
// Based on NVVM 20.0.0
//

.version 9.0
.target sm_100
.address_size 64

	// .globl	_Z29conv3x3_multi_channel_stride2PKfS0_Pfiii

.visible .entry _Z29conv3x3_multi_channel_stride2PKfS0_Pfiii(
	.param .u64 .ptr .align 1 _Z29conv3x3_multi_channel_stride2PKfS0_Pfiii_param_0,
	.param .u64 .ptr .align 1 _Z29conv3x3_multi_channel_stride2PKfS0_Pfiii_param_1,
	.param .u64 .ptr .align 1 _Z29conv3x3_multi_channel_stride2PKfS0_Pfiii_param_2,
	.param .u32 _Z29conv3x3_multi_channel_stride2PKfS0_Pfiii_param_3,
	.param .u32 _Z29conv3x3_multi_channel_stride2PKfS0_Pfiii_param_4,
	.param .u32 _Z29conv3x3_multi_channel_stride2PKfS0_Pfiii_param_5
)
{
	.reg .pred 	%p<6>;
	.reg .b32 	%r<43>;
	.reg .b32 	%f<34>;
	.reg .b64 	%rd<45>;

	ld.param.u32 	%r10, [_Z29conv3x3_multi_channel_stride2PKfS0_Pfiii_param_3];
	ld.param.u32 	%r11, [_Z29conv3x3_multi_channel_stride2PKfS0_Pfiii_param_4];
	ld.param.u32 	%r12, [_Z29conv3x3_multi_channel_stride2PKfS0_Pfiii_param_5];
	mov.u32 	%r13, %ctaid.x;
	mov.u32 	%r14, %ntid.x;
	mov.u32 	%r15, %tid.x;
	mad.lo.s32 	%r1, %r13, %r14, %r15;
	mov.u32 	%r16, %ctaid.y;
	mov.u32 	%r17, %ntid.y;
	mov.u32 	%r18, %tid.y;
	mad.lo.s32 	%r19, %r16, %r17, %r18;
	add.s32 	%r20, %r10, -3;
	shr.u32 	%r21, %r20, 31;
	add.s32 	%r22, %r20, %r21;
	shr.s32 	%r3, %r22, 1;
	add.s32 	%r23, %r11, -3;
	shr.u32 	%r24, %r23, 31;
	add.s32 	%r25, %r23, %r24;
	shr.s32 	%r26, %r25, 1;
	setp.gt.s32 	%p1, %r1, %r3;
	setp.gt.s32 	%p2, %r19, %r26;
	or.pred  	%p3, %p1, %p2;
	@%p3 bra 	$L__BB0_5;
	setp.lt.s32 	%p4, %r12, 1;
	mov.f32 	%f33, 0f00000000;
	@%p4 bra 	$L__BB0_4;
	ld.param.u64 	%rd42, [_Z29conv3x3_multi_channel_stride2PKfS0_Pfiii_param_1];
	shl.b32 	%r29, %r1, 1;
	shl.b32 	%r30, %r19, 1;
	add.s32 	%r31, %r30, 2;
	mad.lo.s32 	%r32, %r31, %r10, %r29;
	cvt.s64.s32 	%rd1, %r32;
	mad.lo.s32 	%r33, %r30, %r10, %r29;
	cvt.s64.s32 	%rd2, %r33;
	add.s32 	%r34, %r33, 2;
	cvt.s64.s32 	%rd3, %r34;
	add.s32 	%r35, %r33, %r10;
	cvt.s64.s32 	%rd4, %r35;
	add.s32 	%r36, %r35, 1;
	cvt.s64.s32 	%rd5, %r36;
	add.s32 	%r37, %r35, 2;
	cvt.s64.s32 	%rd6, %r37;
	add.s32 	%r38, %r37, %r10;
	cvt.s64.s32 	%rd7, %r38;
	neg.s32 	%r42, %r12;
	mul.lo.s32 	%r5, %r11, %r10;
	cvta.to.global.u64 	%rd14, %rd42;
	add.s64 	%rd44, %rd14, 16;
	mov.f32 	%f33, 0f00000000;
	mov.b32 	%r41, 0;
$L__BB0_3:
	ld.param.u64 	%rd41, [_Z29conv3x3_multi_channel_stride2PKfS0_Pfiii_param_0];
	cvt.s64.s32 	%rd15, %r41;
	add.s64 	%rd16, %rd2, %rd15;
	cvta.to.global.u64 	%rd17, %rd41;
	shl.b64 	%rd18, %rd16, 2;
	add.s64 	%rd19, %rd17, %rd18;
	ld.global.f32 	%f6, [%rd19];
	ld.global.f32 	%f7, [%rd44+-16];
	fma.rn.f32 	%f8, %f6, %f7, %f33;
	ld.global.f32 	%f9, [%rd19+4];
	ld.global.f32 	%f10, [%rd44+-12];
	fma.rn.f32 	%f11, %f9, %f10, %f8;
	add.s64 	%rd20, %rd3, %rd15;
	shl.b64 	%rd21, %rd20, 2;
	add.s64 	%rd22, %rd17, %rd21;
	ld.global.f32 	%f12, [%rd22];
	ld.global.f32 	%f13, [%rd44+-8];
	fma.rn.f32 	%f14, %f12, %f13, %f11;
	add.s64 	%rd23, %rd4, %rd15;
	shl.b64 	%rd24, %rd23, 2;
	add.s64 	%rd25, %rd17, %rd24;
	ld.global.f32 	%f15, [%rd25];
	ld.global.f32 	%f16, [%rd44+-4];
	fma.rn.f32 	%f17, %f15, %f16, %f14;
	add.s64 	%rd26, %rd5, %rd15;
	shl.b64 	%rd27, %rd26, 2;
	add.s64 	%rd28, %rd17, %rd27;
	ld.global.f32 	%f18, [%rd28];
	ld.global.f32 	%f19, [%rd44];
	fma.rn.f32 	%f20, %f18, %f19, %f17;
	add.s64 	%rd29, %rd6, %rd15;
	shl.b64 	%rd30, %rd29, 2;
	add.s64 	%rd31, %rd17, %rd30;
	ld.global.f32 	%f21, [%rd31];
	ld.global.f32 	%f22, [%rd44+4];
	fma.rn.f32 	%f23, %f21, %f22, %f20;
	add.s64 	%rd32, %rd1, %rd15;
	shl.b64 	%rd33, %rd32, 2;
	add.s64 	%rd34, %rd17, %rd33;
	ld.global.f32 	%f24, [%rd34];
	ld.global.f32 	%f25, [%rd44+8];
	fma.rn.f32 	%f26, %f24, %f25, %f23;
	ld.global.f32 	%f27, [%rd34+4];
	ld.global.f32 	%f28, [%rd44+12];
	fma.rn.f32 	%f29, %f27, %f28, %f26;
	add.s64 	%rd35, %rd7, %rd15;
	shl.b64 	%rd36, %rd35, 2;
	add.s64 	%rd37, %rd17, %rd36;
	ld.global.f32 	%f30, [%rd37];
	ld.global.f32 	%f31, [%rd44+16];
	fma.rn.f32 	%f33, %f30, %f31, %f29;
	add.s32 	%r42, %r42, 1;
	setp.ne.s32 	%p5, %r42, 0;
	add.s32 	%r41, %r41, %r5;
	add.s64 	%rd44, %rd44, 36;
	@%p5 bra 	$L__BB0_3;
$L__BB0_4:
	ld.param.u64 	%rd43, [_Z29conv3x3_multi_channel_stride2PKfS0_Pfiii_param_2];
	mad.lo.s32 	%r39, %r19, %r3, %r19;
	add.s32 	%r40, %r39, %r1;
	cvta.to.global.u64 	%rd38, %rd43;
	mul.wide.s32 	%rd39, %r40, 4;
	add.s64 	%rd40, %rd38, %rd39;
	st.global.f32 	[%rd40], %f33;
$L__BB0_5:
	ret;

}


// ===== COMPILED SASS (sm_100) =====

	.target	sm_100

	.elftype	@"ET_EXEC"


//--------------------- .note.nv.tkinfo           --------------------------
	.section	.note.nv.tkinfo,"",@"SHT_NOTE"
	.sectionflags	@"SHF_NOTE_NV_TKINFO"
	.tkinfo
        /*0018*/ 	.word	0x00000002
        /*0030*/ 	.string	""
        /*0030*/ 	.string	"ptxas"
        /*0030*/ 	.string	"Cuda compilation tools, release 13.0, V13.0.88"
        /*0030*/ 	.string	"Build cuda_13.0.r13.0/compiler.36424714_0"
        /*0030*/ 	.string	"-arch sm_100 -m 64 "



//--------------------- .note.nv.cuinfo           --------------------------
	.section	.note.nv.cuinfo,"",@"SHT_NOTE"
	.sectionflags	@"SHF_NOTE_NV_CUINFO"
        /*0018*/ 	.short	0x0002
        /*001a*/ 	.short	0x0064
        /*001c*/ 	.short	0x0082
	.zero		2


//--------------------- .nv.info                  --------------------------
	.section	.nv.info,"",@"SHT_CUDA_INFO"
	.align	4


	//----- nvinfo : EIATTR_REGCOUNT
	.align		4
        /*0000*/ 	.byte	0x04, 0x2f
        /*0002*/ 	.short	(.L_1 - .L_0)
	.align		4
.L_0:
        /*0004*/ 	.word	index@(_Z29conv3x3_multi_channel_stride2PKfS0_Pfiii)
        /*0008*/ 	.word	0x00000020


	//----- nvinfo : EIATTR_FRAME_SIZE
	.align		4
.L_1:
        /*000c*/ 	.byte	0x04, 0x11
        /*000e*/ 	.short	(.L_3 - .L_2)
	.align		4
.L_2:
        /*0010*/ 	.word	index@(_Z29conv3x3_multi_channel_stride2PKfS0_Pfiii)
        /*0014*/ 	.word	0x00000000


	//----- nvinfo : EIATTR_MIN_STACK_SIZE
	.align		4
.L_3:
        /*0018*/ 	.byte	0x04, 0x12
        /*001a*/ 	.short	(.L_5 - .L_4)
	.align		4
.L_4:
        /*001c*/ 	.word	index@(_Z29conv3x3_multi_channel_stride2PKfS0_Pfiii)
        /*0020*/ 	.word	0x00000000
.L_5:


//--------------------- .nv.compat                --------------------------
	.section	.nv.compat,"",@"SHT_CUDA_COMPAT_INFO"
	.align	4
        /*0000*/ 	.byte	0x02, 0x09, 0x00, 0x00, 0x02, 0x02, 0x01, 0x00, 0x02, 0x05, 0x05, 0x00, 0x03, 0x07, 0x01, 0x01
        /*0010*/ 	.byte	0x02, 0x03, 0x00, 0x00, 0x02, 0x06, 0x01, 0x00, 0x04, 0x0b, 0x08, 0x00, 0x09, 0x00, 0x00, 0x00
        /*0020*/ 	.byte	0x00, 0x00, 0x00, 0x00


//--------------------- .nv.info._Z29conv3x3_multi_channel_stride2PKfS0_Pfiii --------------------------
	.section	.nv.info._Z29conv3x3_multi_channel_stride2PKfS0_Pfiii,"",@"SHT_CUDA_INFO"
	.sectionflags	@""
	.align	4


	//----- nvinfo : EIATTR_CUDA_API_VERSION
	.align		4
        /*0000*/ 	.byte	0x04, 0x37
        /*0002*/ 	.short	(.L_7 - .L_6)
.L_6:
        /*0004*/ 	.word	0x00000082


	//----- nvinfo : EIATTR_KPARAM_INFO
	.align		4
.L_7:
        /*0008*/ 	.byte	0x04, 0x17
        /*000a*/ 	.short	(.L_9 - .L_8)
.L_8:
        /*000c*/ 	.word	0x00000000
        /*0010*/ 	.short	0x0005
        /*0012*/ 	.short	0x0020
        /*0014*/ 	.byte	0x00, 0xf0, 0x11, 0x00


	//----- nvinfo : EIATTR_KPARAM_INFO
	.align		4
.L_9:
        /*0018*/ 	.byte	0x04, 0x17
        /*001a*/ 	.short	(.L_11 - .L_10)
.L_10:
        /*001c*/ 	.word	0x00000000
        /*0020*/ 	.short	0x0004
        /*0022*/ 	.short	0x001c
        /*0024*/ 	.byte	0x00, 0xf0, 0x11, 0x00


	//----- nvinfo : EIATTR_KPARAM_INFO
	.align		4
.L_11:
        /*0028*/ 	.byte	0x04, 0x17
        /*002a*/ 	.short	(.L_13 - .L_12)
.L_12:
        /*002c*/ 	.word	0x00000000
        /*0030*/ 	.short	0x0003
        /*0032*/ 	.short	0x0018
        /*0034*/ 	.byte	0x00, 0xf0, 0x11, 0x00


	//----- nvinfo : EIATTR_KPARAM_INFO
	.align		4
.L_13:
        /*0038*/ 	.byte	0x04, 0x17
        /*003a*/ 	.short	(.L_15 - .L_14)
.L_14:
        /*003c*/ 	.word	0x00000000
        /*0040*/ 	.short	0x0002
        /*0042*/ 	.short	0x0010
        /*0044*/ 	.byte	0x00, 0xf5, 0x21, 0x00


	//----- nvinfo : EIATTR_KPARAM_INFO
	.align		4
.L_15:
        /*0048*/ 	.byte	0x04, 0x17
        /*004a*/ 	.short	(.L_17 - .L_16)
.L_16:
        /*004c*/ 	.word	0x00000000
        /*0050*/ 	.short	0x0001
        /*0052*/ 	.short	0x0008
        /*0054*/ 	.byte	0x00, 0xf5, 0x21, 0x00


	//----- nvinfo : EIATTR_KPARAM_INFO
	.align		4
.L_17:
        /*0058*/ 	.byte	0x04, 0x17
        /*005a*/ 	.short	(.L_19 - .L_18)
.L_18:
        /*005c*/ 	.word	0x00000000
        /*0060*/ 	.short	0x0000
        /*0062*/ 	.short	0x0000
        /*0064*/ 	.byte	0x00, 0xf5, 0x21, 0x00


	//----- nvinfo : EIATTR_SPARSE_MMA_MASK
	.align		4
.L_19:
        /*0068*/ 	.byte	0x03, 0x50
        /*006a*/ 	.short	0x0000


	//----- nvinfo : EIATTR_MAXREG_COUNT
	.align		4
        /*006c*/ 	.byte	0x03, 0x1b
        /*006e*/ 	.short	0x00ff


	//----- nvinfo : EIATTR_MERCURY_ISA_VERSION
	.align		4
        /*0070*/ 	.byte	0x03, 0x5f
        /*0072*/ 	.short	0x0101


	//----- nvinfo : EIATTR_VRC_CTA_INIT_COUNT
	.align		4
        /*0074*/ 	.byte	0x02, 0x4a
	.zero		1
	.zero		1


	//----- nvinfo : EIATTR_EXIT_INSTR_OFFSETS
	.align		4
        /*0078*/ 	.byte	0x04, 0x1c
        /*007a*/ 	.short	(.L_21 - .L_20)


	//   ....[0]....
.L_20:
        /*007c*/ 	.word	0x00000120


	//   ....[1]....
        /*0080*/ 	.word	0x00000700


	//----- nvinfo : EIATTR_CBANK_PARAM_SIZE
	.align		4
.L_21:
        /*0084*/ 	.byte	0x03, 0x19
        /*0086*/ 	.short	0x0024


	//----- nvinfo : EIATTR_PARAM_CBANK
	.align		4
        /*0088*/ 	.byte	0x04, 0x0a
        /*008a*/ 	.short	(.L_23 - .L_22)
	.align		4
.L_22:
        /*008c*/ 	.word	index@(.nv.constant0._Z29conv3x3_multi_channel_stride2PKfS0_Pfiii)
        /*0090*/ 	.short	0x0380
        /*0092*/ 	.short	0x0024


	//----- nvinfo : EIATTR_SW_WAR
	.align		4
.L_23:
        /*0094*/ 	.byte	0x04, 0x36
        /*0096*/ 	.short	(.L_25 - .L_24)
.L_24:
        /*0098*/ 	.word	0x00000008
.L_25:


//--------------------- .nv.callgraph             --------------------------
	.section	.nv.callgraph,"",@"SHT_CUDA_CALLGRAPH"
	.align	4
	.sectionentsize	8
	.align		4
        /*0000*/ 	.word	0x00000000
	.align		4
        /*0004*/ 	.word	0xffffffff
	.align		4
        /*0008*/ 	.word	0x00000000
	.align		4
        /*000c*/ 	.word	0xfffffffe
	.align		4
        /*0010*/ 	.word	0x00000000
	.align		4
        /*0014*/ 	.word	0xfffffffd
	.align		4
        /*0018*/ 	.word	0x00000000
	.align		4
        /*001c*/ 	.word	0xfffffffc


//--------------------- .text._Z29conv3x3_multi_channel_stride2PKfS0_Pfiii --------------------------
	.section	.text._Z29conv3x3_multi_channel_stride2PKfS0_Pfiii,"ax",@progbits
	.align	128
        .global         _Z29conv3x3_multi_channel_stride2PKfS0_Pfiii
        .type           _Z29conv3x3_multi_channel_stride2PKfS0_Pfiii,@function
        .size           _Z29conv3x3_multi_channel_stride2PKfS0_Pfiii,(.L_x_3 - _Z29conv3x3_multi_channel_stride2PKfS0_Pfiii)
        .other          _Z29conv3x3_multi_channel_stride2PKfS0_Pfiii,@"STO_CUDA_ENTRY STV_DEFAULT"
_Z29conv3x3_multi_channel_stride2PKfS0_Pfiii:
.text._Z29conv3x3_multi_channel_stride2PKfS0_Pfiii:
[----:B------:R-:W-:Y:S01]  /*0000*/  LDC R1, c[0x0][0x37c] ;  /* 0x0000df00ff017b82 */ /* 0x000fe20000000800 */
[----:B------:R-:W0:Y:S01]  /*0010*/  S2R R5, SR_TID.Y ;  /* 0x0000000000057919 */ /* 0x000e220000002200 */
[----:B------:R-:W1:Y:S06]  /*0020*/  LDCU.64 UR12, c[0x0][0x398] ;  /* 0x00007300ff0c77ac */ /* 0x000e6c0008000a00 */
[----:B------:R-:W2:Y:S01]  /*0030*/  LDC R0, c[0x0][0x360] ;  /* 0x0000d800ff007b82 */ /* 0x000ea20000000800 */
[----:B------:R-:W2:Y:S07]  /*0040*/  S2R R3, SR_TID.X ;  /* 0x0000000000037919 */ /* 0x000eae0000002100 */
[----:B------:R-:W0:Y:S08]  /*0050*/  S2UR UR8, SR_CTAID.Y ;  /* 0x00000000000879c3 */ /* 0x000e300000002600 */
[----:B------:R-:W0:Y:S01]  /*0060*/  LDC R4, c[0x0][0x364] ;  /* 0x0000d900ff047b82 */ /* 0x000e220000000800 */
[----:B-1----:R-:W-:-:S02]  /*0070*/  UIADD3 UR5, UPT, UPT, UR13, -0x3, URZ ;  /* 0xfffffffd0d057890 */ /* 0x002fc4000fffe0ff */
[----:B------:R-:W-:Y:S02]  /*0080*/  UIADD3 UR4, UPT, UPT, UR12, -0x3, URZ ;  /* 0xfffffffd0c047890 */ /* 0x000fe4000fffe0ff */
[----:B------:R-:W-:Y:S02]  /*0090*/  ULEA.HI UR5, UR5, UR5, URZ, 0x1 ;  /* 0x0000000505057291 */ /* 0x000fe4000f8f08ff */
[----:B------:R-:W-:Y:S01]  /*00a0*/  ULEA.HI UR4, UR4, UR4, URZ, 0x1 ;  /* 0x0000000404047291 */ /* 0x000fe2000f8f08ff */
[----:B------:R-:W2:Y:S01]  /*00b0*/  S2UR UR7, SR_CTAID.X ;  /* 0x00000000000779c3 */ /* 0x000ea20000002500 */
[----:B------:R-:W-:Y:S02]  /*00c0*/  USHF.R.S32.HI UR6, URZ, 0x1, UR5 ;  /* 0x00000001ff067899 */ /* 0x000fe40008011405 */
[----:B------:R-:W-:Y:S01]  /*00d0*/  USHF.R.S32.HI UR5, URZ, 0x1, UR4 ;  /* 0x00000001ff057899 */ /* 0x000fe20008011404 */
[----:B0-----:R-:W-:-:S05]  /*00e0*/  IMAD R4, R4, UR8, R5 ;  /* 0x0000000804047c24 */ /* 0x001fca000f8e0205 */
[----:B------:R-:W-:Y:S01]  /*00f0*/  ISETP.GT.AND P0, PT, R4, UR6, PT ;  /* 0x0000000604007c0c */ /* 0x000fe2000bf04270 */
[----:B--2---:R-:W-:-:S05]  /*0100*/  IMAD R0, R0, UR7, R3 ;  /* 0x0000000700007c24 */ /* 0x004fca000f8e0203 */
[----:B------:R-:W-:-:S13]  /*0110*/  ISETP.GT.OR P0, PT, R0, UR5, P0 ;  /* 0x0000000500007c0c */ /* 0x000fda0008704670 */
[----:B------:R-:W-:Y:S05]  /*0120*/  @P0 EXIT ;  /* 0x000000000000094d */ /* 0x000fea0003800000 */
[----:B------:R-:W0:Y:S01]  /*0130*/  LDCU UR6, c[0x0][0x3a0] ;  /* 0x00007400ff0677ac */ /* 0x000e220008000800 */
[----:B------:R-:W1:Y:S01]  /*0140*/  LDC.64 R2, c[0x0][0x390] ;  /* 0x0000e400ff027b82 */ /* 0x000e620000000a00 */
[----:B------:R-:W-:Y:S02]  /*0150*/  IMAD R5, R4, UR5, R4 ;  /* 0x0000000504057c24 */ /* 0x000fe4000f8e0204 */
[----:B------:R-:W-:Y:S01]  /*0160*/  IMAD.MOV.U32 R9, RZ, RZ, RZ ;  /* 0x000000ffff097224 */ /* 0x000fe200078e00ff */
[----:B------:R-:W2:Y:S01]  /*0170*/  LDCU.64 UR10, c[0x0][0x358] ;  /* 0x00006b00ff0a77ac */ /* 0x000ea20008000a00 */
[----:B------:R-:W-:Y:S01]  /*0180*/  IMAD.IADD R5, R0, 0x1, R5 ;  /* 0x0000000100057824 */ /* 0x000fe200078e0205 */
[----:B0-----:R-:W-:-:S03]  /*0190*/  UISETP.GE.AND UP0, UPT, UR6, 0x1, UPT ;  /* 0x000000010600788c */ /* 0x001fc6000bf06270 */
[----:B-1----:R-:W-:-:S06]  /*01a0*/  IMAD.WIDE R2, R5, 0x4, R2 ;  /* 0x0000000405027825 */ /* 0x002fcc00078e0202 */
[----:B--2---:R-:W-:Y:S05]  /*01b0*/  BRA.U !UP0, `(.L_x_0) ;  /* 0x00000005084c7547 */ /* 0x004fea000b800000 */
[----:B------:R-:W0:Y:S01]  /*01c0*/  LDCU.64 UR8, c[0x0][0x388] ;  /* 0x00007100ff0877ac */ /* 0x000e220008000a00 */
[----:B------:R-:W-:Y:S02]  /*01d0*/  IMAD.SHL.U32 R5, R4, 0x2, RZ ;  /* 0x0000000204057824 */ /* 0x000fe400078e00ff */
[----:B------:R-:W-:Y:S01]  /*01e0*/  IMAD.SHL.U32 R14, R0, 0x2, RZ ;  /* 0x00000002000e7824 */ /* 0x000fe200078e00ff */
[----:B------:R-:W1:Y:S01]  /*01f0*/  LDCU.64 UR14, c[0x0][0x380] ;  /* 0x00007000ff0e77ac */ /* 0x000e620008000a00 */
[C---:B------:R-:W-:Y:S02]  /*0200*/  VIADD R7, R5.reuse, 0x2 ;  /* 0x0000000205077836 */ /* 0x040fe40000000000 */
[--C-:B------:R-:W-:Y:S01]  /*0210*/  IMAD R0, R5, UR12, R14.reuse ;  /* 0x0000000c05007c24 */ /* 0x100fe2000f8e020e */
[----:B------:R-:W-:Y:S01]  /*0220*/  UIADD3 UR6, UPT, UPT, -UR6, URZ, URZ ;  /* 0x000000ff06067290 */ /* 0x000fe2000fffe1ff */
[----:B------:R-:W-:Y:S02]  /*0230*/  IMAD R14, R7, UR12, R14 ;  /* 0x0000000c070e7c24 */ /* 0x000fe4000f8e020e */
[----:B------:R-:W-:-:S02]  /*0240*/  VIADD R22, R0, UR12 ;  /* 0x0000000c00167c36 */ /* 0x000fc40008000000 */
[----:B------:R-:W-:Y:S02]  /*0250*/  IMAD.MOV.U32 R9, RZ, RZ, RZ ;  /* 0x000000ffff097224 */ /* 0x000fe400078e00ff */
[----:B------:R-:W-:Y:S02]  /*0260*/  VIADD R24, R22, 0x2 ;  /* 0x0000000216187836 */ /* 0x000fe40000000000 */
[----:B------:R-:W-:Y:S01]  /*0270*/  VIADD R23, R0, 0x2 ;  /* 0x0000000200177836 */ /* 0x000fe20000000000 */
[----:B0-----:R-:W-:Y:S01]  /*0280*/  UIADD3 UR4, UP0, UPT, UR8, 0x10, URZ ;  /* 0x0000001008047890 */ /* 0x001fe2000ff1e0ff */
[----:B------:R-:W-:Y:S02]  /*0290*/  VIADD R25, R22, 0x1 ;  /* 0x0000000116197836 */ /* 0x000fe40000000000 */
[----:B------:R-:W-:Y:S01]  /*02a0*/  VIADD R21, R24, UR12 ;  /* 0x0000000c18157c36 */ /* 0x000fe20008000000 */
[----:B------:R-:W-:Y:S02]  /*02b0*/  UIADD3.X UR7, UPT, UPT, URZ, UR9, URZ, UP0, !UPT ;  /* 0x00000009ff077290 */ /* 0x000fe400087fe4ff */
[----:B------:R-:W-:Y:S01]  /*02c0*/  IMAD.U32 R8, RZ, RZ, UR4 ;  /* 0x00000004ff087e24 */ /* 0x000fe2000f8e00ff */
[----:B------:R-:W-:-:S03]  /*02d0*/  UMOV UR4, URZ ;  /* 0x000000ff00047c82 */ /* 0x000fc60008000000 */
[----:B-1----:R-:W-:-:S07]  /*02e0*/  IMAD.U32 R7, RZ, RZ, UR7 ;  /* 0x00000007ff077e24 */ /* 0x002fce000f8e00ff */
.L_x_1:
[----:B------:R-:W-:Y:S02]  /*02f0*/  USHF.R.S32.HI UR7, URZ, 0x1f, UR4 ;  /* 0x0000001fff077899 */ /* 0x000fe40008011404 */
[----:B------:R-:W-:-:S04]  /*0300*/  IADD3 R4, P0, PT, R0, UR4, RZ ;  /* 0x0000000400047c10 */ /* 0x000fc8000ff1e0ff */
[----:B------:R-:W-:Y:S02]  /*0310*/  LEA.HI.X.SX32 R5, R0, UR7, 0x1, P0 ;  /* 0x0000000700057c11 */ /* 0x000fe400080f0eff */
[----:B------:R-:W-:-:S04]  /*0320*/  LEA R28, P0, R4, UR14, 0x2 ;  /* 0x0000000e041c7c11 */ /* 0x000fc8000f8010ff */
[----:B------:R-:W-:Y:S01]  /*0330*/  LEA.HI.X R29, R4, UR15, R5, 0x2, P0 ;  /* 0x0000000f041d7c11 */ /* 0x000fe200080f1405 */
[----:B------:R-:W-:Y:S02]  /*0340*/  IMAD.MOV.U32 R4, RZ, RZ, R8 ;  /* 0x000000ffff047224 */ /* 0x000fe400078e0008 */
[----:B------:R-:W-:Y:S01]  /*0350*/  IMAD.MOV.U32 R5, RZ, RZ, R7 ;  /* 0x000000ffff057224 */ /* 0x000fe200078e0007 */
[C---:B------:R-:W-:Y:S01]  /*0360*/  IADD3 R7, P0, PT, R23.reuse, UR4, RZ ;  /* 0x0000000417077c10 */ /* 0x040fe2000ff1e0ff */
[----:B------:R-:W2:Y:S04]  /*0370*/  LDG.E R8, desc[UR10][R28.64] ;  /* 0x0000000a1c087981 */ /* 0x000ea8000c1e1900 */
[----:B------:R-:W2:Y:S01]  /*0380*/  LDG.E R27, desc[UR10][R4.64+-0x10] ;  /* 0xfffff00a041b7981 */ /* 0x000ea2000c1e1900 */
[----:B------:R-:W-:-:S02]  /*0390*/  LEA.HI.X.SX32 R10, R23, UR7, 0x1, P0 ;  /* 0x00000007170a7c11 */ /* 0x000fc400080f0eff */
[C---:B------:R-:W-:Y:S01]  /*03a0*/  LEA R6, P0, R7.reuse, UR14, 0x2 ;  /* 0x0000000e07067c11 */ /* 0x040fe2000f8010ff */
[----:B------:R-:W3:Y:S03]  /*03b0*/  LDG.E R20, desc[UR10][R28.64+0x4] ;  /* 0x0000040a1c147981 */ /* 0x000ee6000c1e1900 */
[----:B------:R-:W-:Y:S01]  /*03c0*/  LEA.HI.X R7, R7, UR15, R10, 0x2, P0 ;  /* 0x0000000f07077c11 */ /* 0x000fe200080f140a */
[----:B------:R-:W3:Y:S04]  /*03d0*/  LDG.E R17, desc[UR10][R4.64+-0xc] ;  /* 0xfffff40a04117981 */ /* 0x000ee8000c1e1900 */
[----:B------:R0:W4:Y:S04]  /*03e0*/  LDG.E R19, desc[UR10][R6.64] ;  /* 0x0000000a06137981 */ /* 0x000128000c1e1900 */
[----:B------:R-:W4:Y:S01]  /*03f0*/  LDG.E R18, desc[UR10][R4.64+-0x8] ;  /* 0xfffff80a04127981 */ /* 0x000f22000c1e1900 */
[----:B------:R-:W-:-:S02]  /*0400*/  IADD3 R13, P1, PT, R22, UR4, RZ ;  /* 0x00000004160d7c10 */ /* 0x000fc4000ff3e0ff */
[C---:B------:R-:W-:Y:S02]  /*0410*/  IADD3 R11, P0, PT, R25.reuse, UR4, RZ ;  /* 0x00000004190b7c10 */ /* 0x040fe4000ff1e0ff */
[----:B------:R-:W-:Y:S02]  /*0420*/  LEA.HI.X.SX32 R26, R22, UR7, 0x1, P1 ;  /* 0x00000007161a7c11 */ /* 0x000fe400088f0eff */
[----:B------:R-:W-:Y:S02]  /*0430*/  LEA.HI.X.SX32 R16, R25, UR7, 0x1, P0 ;  /* 0x0000000719107c11 */ /* 0x000fe400080f0eff */
[----:B------:R-:W-:Y:S02]  /*0440*/  LEA R12, P1, R13, UR14, 0x2 ;  /* 0x0000000e0d0c7c11 */ /* 0x000fe4000f8210ff */
[----:B------:R-:W-:Y:S02]  /*0450*/  LEA R10, P0, R11, UR14, 0x2 ;  /* 0x0000000e0b0a7c11 */ /* 0x000fe4000f8010ff */
[----:B------:R-:W-:-:S02]  /*0460*/  LEA.HI.X R13, R13, UR15, R26, 0x2, P1 ;  /* 0x0000000f0d0d7c11 */ /* 0x000fc400088f141a */
[----:B------:R-:W-:Y:S02]  /*0470*/  LEA.HI.X R11, R11, UR15, R16, 0x2, P0 ;  /* 0x0000000f0b0b7c11 */ /* 0x000fe400080f1410 */
[----:B------:R-:W-:Y:S02]  /*0480*/  IADD3 R15, P1, PT, R24, UR4, RZ ;  /* 0x00000004180f7c10 */ /* 0x000fe4000ff3e0ff */
[----:B0-----:R-:W-:Y:S01]  /*0490*/  IADD3 R7, P0, PT, R14, UR4, RZ ;  /* 0x000000040e077c10 */ /* 0x001fe2000ff1e0ff */
[----:B------:R-:W5:Y:S01]  /*04a0*/  LDG.E R10, desc[UR10][R10.64] ;  /* 0x0000000a0a0a7981 */ /* 0x000f62000c1e1900 */
[----:B------:R-:W-:Y:S02]  /*04b0*/  LEA.HI.X.SX32 R26, R24, UR7, 0x1, P1 ;  /* 0x00000007181a7c11 */ /* 0x000fe400088f0eff */
[----:B------:R-:W-:Y:S02]  /*04c0*/  LEA.HI.X.SX32 R16, R14, UR7, 0x1, P0 ;  /* 0x000000070e107c11 */ /* 0x000fe400080f0eff */
[----:B------:R-:W-:-:S04]  /*04d0*/  LEA R6, P0, R7, UR14, 0x2 ;  /* 0x0000000e07067c11 */ /* 0x000fc8000f8010ff */
[----:B------:R-:W-:Y:S02]  /*04e0*/  LEA.HI.X R7, R7, UR15, R16, 0x2, P0 ;  /* 0x0000000f07077c11 */ /* 0x000fe400080f1410 */
[----:B------:R-:W5:Y:S04]  /*04f0*/  LDG.E R16, desc[UR10][R4.64+-0x4] ;  /* 0xfffffc0a04107981 */ /* 0x000f68000c1e1900 */
[----:B------:R-:W5:Y:S01]  /*0500*/  LDG.E R11, desc[UR10][R6.64] ;  /* 0x0000000a060b7981 */ /* 0x000f62000c1e1900 */
[----:B--2---:R-:W-:Y:S01]  /*0510*/  FFMA R27, R8, R27, R9 ;  /* 0x0000001b081b7223 */ /* 0x004fe20000000009 */
[----:B------:R-:W-:-:S04]  /*0520*/  LEA R8, P1, R15, UR14, 0x2 ;  /* 0x0000000e0f087c11 */ /* 0x000fc8000f8210ff */
[----:B------:R-:W-:Y:S02]  /*0530*/  LEA.HI.X R9, R15, UR15, R26, 0x2, P1 ;  /* 0x0000000f0f097c11 */ /* 0x000fe400088f141a */
[----:B------:R0:W5:Y:S01]  /*0540*/  LDG.E R15, desc[UR10][R12.64] ;  /* 0x0000000a0c0f7981 */ /* 0x000162000c1e1900 */
[----:B---3--:R-:W-:Y:S01]  /*0550*/  FFMA R20, R20, R17, R27 ;  /* 0x0000001114147223 */ /* 0x008fe2000000001b */
[----:B------:R-:W-:Y:S02]  /*0560*/  IADD3 R27, P0, PT, R21, UR4, RZ ;  /* 0x00000004151b7c10 */ /* 0x000fe4000ff1e0ff */
[----:B------:R-:W2:Y:S04]  /*0570*/  LDG.E R17, desc[UR10][R4.64] ;  /* 0x0000000a04117981 */ /* 0x000ea8000c1e1900 */
[----:B------:R-:W3:Y:S01]  /*0580*/  LDG.E R8, desc[UR10][R8.64] ;  /* 0x0000000a08087981 */ /* 0x000ee2000c1e1900 */
[----:B----4-:R-:W-:Y:S01]  /*0590*/  FFMA R26, R19, R18, R20 ;  /* 0x00000012131a7223 */ /* 0x010fe20000000014 */
[----:B------:R-:W-:-:S02]  /*05a0*/  LEA.HI.X.SX32 R20, R21, UR7, 0x1, P0 ;  /* 0x0000000715147c11 */ /* 0x000fc400080f0eff */
[----:B------:R-:W3:Y:S01]  /*05b0*/  LDG.E R19, desc[UR10][R4.64+0x4] ;  /* 0x0000040a04137981 */ /* 0x000ee2000c1e1900 */
[----:B0-----:R-:W-:-:S03]  /*05c0*/  LEA R12, P0, R27, UR14, 0x2 ;  /* 0x0000000e1b0c7c11 */ /* 0x001fc6000f8010ff */
[----:B------:R-:W4:Y:S01]  /*05d0*/  LDG.E R18, desc[UR10][R4.64+0x8] ;  /* 0x0000080a04127981 */ /* 0x000f22000c1e1900 */
[----:B------:R-:W-:-:S03]  /*05e0*/  LEA.HI.X R13, R27, UR15, R20, 0x2, P0 ;  /* 0x0000000f1b0d7c11 */ /* 0x000fc600080f1414 */
[----:B------:R-:W4:Y:S04]  /*05f0*/  LDG.E R20, desc[UR10][R6.64+0x4] ;  /* 0x0000040a06147981 */ /* 0x000f28000c1e1900 */
[----:B------:R-:W4:Y:S04]  /*0600*/  LDG.E R9, desc[UR10][R4.64+0xc] ;  /* 0x00000c0a04097981 */ /* 0x000f28000c1e1900 */
[----:B------:R-:W4:Y:S04]  /*0610*/  LDG.E R12, desc[UR10][R12.64] ;  /* 0x0000000a0c0c7981 */ /* 0x000f28000c1e1900 */
[----:B------:R-:W4:Y:S01]  /*0620*/  LDG.E R27, desc[UR10][R4.64+0x10] ;  /* 0x0000100a041b7981 */ /* 0x000f22000c1e1900 */
[----:B------:R-:W-:-:S04]  /*0630*/  UIADD3 UR6, UPT, UPT, UR6, 0x1, URZ ;  /* 0x0000000106067890 */ /* 0x000fc8000fffe0ff */
[----:B------:R-:W-:Y:S02]  /*0640*/  UISETP.NE.AND UP0, UPT, UR6, URZ, UPT ;  /* 0x000000ff0600728c */ /* 0x000fe4000bf05270 */
[----:B------:R-:W-:Y:S01]  /*0650*/  UIMAD UR4, UR12, UR13, UR4 ;  /* 0x0000000d0c0472a4 */ /* 0x000fe2000f8e0204 */
[----:B-----5:R-:W-:-:S04]  /*0660*/  FFMA R15, R15, R16, R26 ;  /* 0x000000100f0f7223 */ /* 0x020fc8000000001a */
[----:B--2---:R-:W-:-:S04]  /*0670*/  FFMA R15, R10, R17, R15 ;  /* 0x000000110a0f7223 */ /* 0x004fc8000000000f */
[----:B---3--:R-:W-:-:S04]  /*0680*/  FFMA R8, R8, R19, R15 ;  /* 0x0000001308087223 */ /* 0x008fc8000000000f */
[----:B----4-:R-:W-:Y:S01]  /*0690*/  FFMA R11, R11, R18, R8 ;  /* 0x000000120b0b7223 */ /* 0x010fe20000000008 */
[----:B------:R-:W-:-:S03]  /*06a0*/  IADD3 R8, P0, PT, R4, 0x24, RZ ;  /* 0x0000002404087810 */ /* 0x000fc60007f1e0ff */
[----:B------:R-:W-:Y:S02]  /*06b0*/  FFMA R9, R20, R9, R11 ;  /* 0x0000000914097223 */ /* 0x000fe4000000000b */
[----:B------:R-:W-:Y:S02]  /*06c0*/  IMAD.X R7, RZ, RZ, R5, P0 ;  /* 0x000000ffff077224 */ /* 0x000fe400000e0605 */
[----:B------:R-:W-:Y:S01]  /*06d0*/  FFMA R9, R12, R27, R9 ;  /* 0x0000001b0c097223 */ /* 0x000fe20000000009 */
[----:B------:R-:W-:Y:S06]  /*06e0*/  BRA.U UP0, `(.L_x_1) ;  /* 0xfffffffd00007547 */ /* 0x000fec000b83ffff */
.L_x_0:
[----:B------:R-:W-:Y:S01]  /*06f0*/  STG.E desc[UR10][R2.64], R9 ;  /* 0x0000000902007986 */ /* 0x000fe2000c10190a */
[----:B------:R-:W-:Y:S05]  /*0700*/  EXIT ;  /* 0x000000000000794d */ /* 0x000fea0003800000 */
.L_x_2:
[----:B------:R-:W-:-:S00]  /*0710*/  BRA `(.L_x_2) ;  /* 0xfffffffc00fc7947 */ /* 0x000fc0000383ffff */
[----:B------:R-:W-:-:S00]  /*0720*/  NOP ;  /* 0x0000000000007918 */ /* 0x000fc00000000000 */
        /* <DEDUP_REMOVED lines=13> */
.L_x_3:


//--------------------- .nv.shared.reserved.0     --------------------------
	.section	.nv.shared.reserved.0,"aw",@nobits
	.weak		__nv_reservedSMEM_offset_0_alias
	.size		__nv_reservedSMEM_offset_0_alias, 0, 64
	.other		__nv_reservedSMEM_offset_0_alias,@"STO_CUDA_RESERVED_SHARED STV_DEFAULT"
__nv_reservedSMEM_offset_0_alias:
	.zero		0
	.zero		64


//--------------------- .nv.constant0._Z29conv3x3_multi_channel_stride2PKfS0_Pfiii --------------------------
	.section	.nv.constant0._Z29conv3x3_multi_channel_stride2PKfS0_Pfiii,"a",@progbits
	.sectionflags	@""
	.align	4
.nv.constant0._Z29conv3x3_multi_channel_stride2PKfS0_Pfiii:
	.zero		932


//--------------------- SYMBOLS --------------------------

	.type		.nv.reservedSmem.offset0,@object
	.size		.nv.reservedSmem.offset0,0x4
